	.headerflags	@"EF_CUDA_TEXMODE_UNIFIED EF_CUDA_64BIT_ADDRESS EF_CUDA_ACCELERATORS EF_CUDA_SM90 EF_CUDA_VIRTUAL_SM(EF_CUDA_SM90)"
	.elftype	@"ET_EXEC"


//--------------------- .nv.info                  --------------------------
	.section	.nv.info,"",@"SHT_CUDA_INFO"
	.align	4


	//----- nvinfo : EIATTR_REGCOUNT
	.align		4
        /*0000*/ 	.byte	0x04, 0x2f
        /*0002*/ 	.short	(.L_2 - .L_1)
	.align		4
.L_1:
        /*0004*/ 	.word	index@(triton_red_fused_native_group_norm_24)
        /*0008*/ 	.word	0x00000020


	//----- nvinfo : EIATTR_MIN_STACK_SIZE
	.align		4
.L_2:
        /*000c*/ 	.byte	0x04, 0x12
        /*000e*/ 	.short	(.L_4 - .L_3)
	.align		4
.L_3:
        /*0010*/ 	.word	index@(triton_red_fused_native_group_norm_24)
        /*0014*/ 	.word	0x00000000


	//----- nvinfo : EIATTR_FRAME_SIZE
	.align		4
.L_4:
        /*0018*/ 	.byte	0x04, 0x11
        /*001a*/ 	.short	(.L_6 - .L_5)
	.align		4
.L_5:
        /*001c*/ 	.word	index@(triton_red_fused_native_group_norm_24)
        /*0020*/ 	.word	0x00000000


	//----- nvinfo : EIATTR_MIN_STACK_SIZE
	.align		4
.L_6:
        /*0024*/ 	.byte	0x04, 0x12
        /*0026*/ 	.short	(.L_8 - .L_7)
	.align		4
.L_7:
        /*0028*/ 	.word	index@(triton_red_fused_native_group_norm_24)
        /*002c*/ 	.word	0x00000000
.L_8:


//--------------------- .nv.info.triton_red_fused_native_group_norm_24 --------------------------
	.section	.nv.info.triton_red_fused_native_group_norm_24,"",@"SHT_CUDA_INFO"
	.sectionflags	@""
	.align	4


	//----- nvinfo : EIATTR_CUDA_API_VERSION
	.align		4
        /*0000*/ 	.byte	0x04, 0x37
        /*0002*/ 	.short	(.L_10 - .L_9)
.L_9:
        /*0004*/ 	.word	0x0000007c


	//----- nvinfo : EIATTR_KPARAM_INFO
	.align		4
.L_10:
        /*0008*/ 	.byte	0x04, 0x17
        /*000a*/ 	.short	(.L_12 - .L_11)
.L_11:
        /*000c*/ 	.word	0x00000000
        /*0010*/ 	.short	0x0005
        /*0012*/ 	.short	0x0024
        /*0014*/ 	.byte	0x00, 0xf0, 0x11, 0x00


	//----- nvinfo : EIATTR_KPARAM_INFO
	.align		4
.L_12:
        /*0018*/ 	.byte	0x04, 0x17
        /*001a*/ 	.short	(.L_14 - .L_13)
.L_13:
        /*001c*/ 	.word	0x00000000
        /*0020*/ 	.short	0x0004
        /*0022*/ 	.short	0x0020
        /*0024*/ 	.byte	0x00, 0xf0, 0x11, 0x00


	//----- nvinfo : EIATTR_KPARAM_INFO
	.align		4
.L_14:
        /*0028*/ 	.byte	0x04, 0x17
        /*002a*/ 	.short	(.L_16 - .L_15)
.L_15:
        /*002c*/ 	.word	0x00000000
        /*0030*/ 	.short	0x0003
        /*0032*/ 	.short	0x0018
        /*0034*/ 	.byte	0x00, 0xf4, 0x21, 0x00


	//----- nvinfo : EIATTR_KPARAM_INFO
	.align		4
.L_16:
        /*0038*/ 	.byte	0x04, 0x17
        /*003a*/ 	.short	(.L_18 - .L_17)
.L_17:
        /*003c*/ 	.word	0x00000000
        /*0040*/ 	.short	0x0002
        /*0042*/ 	.short	0x0010
        /*0044*/ 	.byte	0x00, 0xf4, 0x21, 0x00


	//----- nvinfo : EIATTR_KPARAM_INFO
	.align		4
.L_18:
        /*0048*/ 	.byte	0x04, 0x17
        /*004a*/ 	.short	(.L_20 - .L_19)
.L_19:
        /*004c*/ 	.word	0x00000000
        /*0050*/ 	.short	0x0001
        /*0052*/ 	.short	0x0008
        /*0054*/ 	.byte	0x00, 0xf4, 0x21, 0x00


	//----- nvinfo : EIATTR_KPARAM_INFO
	.align		4
.L_20:
        /*0058*/ 	.byte	0x04, 0x17
        /*005a*/ 	.short	(.L_22 - .L_21)
.L_21:
        /*005c*/ 	.word	0x00000000
        /*0060*/ 	.short	0x0000
        /*0062*/ 	.short	0x0000
        /*0064*/ 	.byte	0x00, 0xf4, 0x21, 0x00


	//----- nvinfo : EIATTR_SPARSE_MMA_MASK
	.align		4
.L_22:
        /*0068*/ 	.byte	0x03, 0x50
        /*006a*/ 	.short	0x0000


	//----- nvinfo : EIATTR_MAXREG_COUNT
	.align		4
        /*006c*/ 	.byte	0x03, 0x1b
        /*006e*/ 	.short	0x0080


	//----- nvinfo : EIATTR_COOP_GROUP_MASK_REGIDS
	.align		4
        /*0070*/ 	.byte	0x04, 0x29
        /*0072*/ 	.short	(.L_24 - .L_23)


	//   ....[0]....
.L_23:
        /*0074*/ 	.word	0xffffffff


	//   ....[1]....
        /*0078*/ 	.word	0xffffffff


	//   ....[2]....
        /*007c*/ 	.word	0xffffffff


	//   ....[3]....
        /*0080*/ 	.word	0xffffffff


	//   ....[4]....
        /*0084*/ 	.word	0xffffffff


	//   ....[5]....
        /*0088*/ 	.word	0xffffffff


	//   ....[6]....
        /*008c*/ 	.word	0xffffffff


	//   ....[7]....
        /*0090*/ 	.word	0xffffffff


	//   ....[8]....
        /*0094*/ 	.word	0xffffffff


	//   ....[9]....
        /*0098*/ 	.word	0xffffffff


	//   ....[10]....
        /*009c*/ 	.word	0xffffffff


	//   ....[11]....
        /*00a0*/ 	.word	0xffffffff


	//   ....[12]....
        /*00a4*/ 	.word	0xffffffff


	//   ....[13]....
        /*00a8*/ 	.word	0xffffffff


	//   ....[14]....
        /*00ac*/ 	.word	0xffffffff


	//   ....[15]....
        /*00b0*/ 	.word	0xffffffff


	//   ....[16]....
        /*00b4*/ 	.word	0xffffffff


	//   ....[17]....
        /*00b8*/ 	.word	0xffffffff


	//   ....[18]....
        /*00bc*/ 	.word	0xffffffff


	//   ....[19]....
        /*00c0*/ 	.word	0xffffffff


	//   ....[20]....
        /*00c4*/ 	.word	0xffffffff


	//   ....[21]....
        /*00c8*/ 	.word	0xffffffff


	//----- nvinfo : EIATTR_COOP_GROUP_INSTR_OFFSETS
	.align		4
.L_24:
        /*00cc*/ 	.byte	0x04, 0x28
        /*00ce*/ 	.short	(.L_26 - .L_25)


	//   ....[0]....
.L_25:
        /*00d0*/ 	.word	0x00000ba0


	//   ....[1]....
        /*00d4*/ 	.word	0x00000c10


	//   ....[2]....
        /*00d8*/ 	.word	0x00000d00


	//   ....[3]....
        /*00dc*/ 	.word	0x00000d40


	//   ....[4]....
        /*00e0*/ 	.word	0x00000e70


	//   ....[5]....
        /*00e4*/ 	.word	0x00000eb0


	//   ....[6]....
        /*00e8*/ 	.word	0x00000f70


	//   ....[7]....
        /*00ec*/ 	.word	0x00000fe0


	//   ....[8]....
        /*00f0*/ 	.word	0x000010a0


	//   ....[9]....
        /*00f4*/ 	.word	0x00001110


	//   ....[10]....
        /*00f8*/ 	.word	0x00001240


	//   ....[11]....
        /*00fc*/ 	.word	0x00001250


	//   ....[12]....
        /*0100*/ 	.word	0x00001260


	//   ....[13]....
        /*0104*/ 	.word	0x000012a0


	//   ....[14]....
        /*0108*/ 	.word	0x000013b0


	//   ....[15]....
        /*010c*/ 	.word	0x00001440


	//   ....[16]....
        /*0110*/ 	.word	0x00001460


	//   ....[17]....
        /*0114*/ 	.word	0x000014f0


	//   ....[18]....
        /*0118*/ 	.word	0x00001560


	//   ....[19]....
        /*011c*/ 	.word	0x000015b0


	//   ....[20]....
        /*0120*/ 	.word	0x00001680


	//   ....[21]....
        /*0124*/ 	.word	0x000016d0


	//----- nvinfo : EIATTR_EXIT_INSTR_OFFSETS
	.align		4
.L_26:
        /*0128*/ 	.byte	0x04, 0x1c
        /*012a*/ 	.short	(.L_28 - .L_27)


	//   ....[0]....
.L_27:
        /*012c*/ 	.word	0x000018b0


	//   ....[1]....
        /*0130*/ 	.word	0x000018f0


	//----- nvinfo : EIATTR_REQNTID
	.align		4
.L_28:
        /*0134*/ 	.byte	0x04, 0x10
        /*0136*/ 	.short	(.L_30 - .L_29)
.L_29:
        /*0138*/ 	.word	0x00000200
        /*013c*/ 	.word	0x00000001
        /*0140*/ 	.word	0x00000001


	//----- nvinfo : EIATTR_CBANK_PARAM_SIZE
	.align		4
.L_30:
        /*0144*/ 	.byte	0x03, 0x19
        /*0146*/ 	.short	0x0028


	//----- nvinfo : EIATTR_PARAM_CBANK
	.align		4
        /*0148*/ 	.byte	0x04, 0x0a
        /*014a*/ 	.short	(.L_32 - .L_31)
	.align		4
.L_31:
        /*014c*/ 	.word	index@(.nv.constant0.triton_red_fused_native_group_norm_24)
        /*0150*/ 	.short	0x0210
        /*0152*/ 	.short	0x0028


	//----- nvinfo : EIATTR_SW_WAR
	.align		4
.L_32:
        /*0154*/ 	.byte	0x04, 0x36
        /*0156*/ 	.short	(.L_34 - .L_33)
.L_33:
        /*0158*/ 	.word	0x00000008
.L_34:


//--------------------- .nv.callgraph             --------------------------
	.section	.nv.callgraph,"",@"SHT_CUDA_CALLGRAPH"
	.align	4
	.sectionentsize	8
	.align		4
        /*0000*/ 	.word	0x00000000
	.align		4
        /*0004*/ 	.word	0xffffffff
	.align		4
        /*0008*/ 	.word	0x00000000
	.align		4
        /*000c*/ 	.word	0xfffffffe
	.align		4
        /*0010*/ 	.word	0x00000000
	.align		4
        /*0014*/ 	.word	0xfffffffd
	.align		4
        /*0018*/ 	.word	0x00000000
	.align		4
        /*001c*/ 	.word	0xfffffffc


//--------------------- .nv.constant4             --------------------------
	.section	.nv.constant4,"a",@progbits
	.align	8
	.align		8
.nv.constant4:
        /*0000*/ 	.dword	_$_str


//--------------------- .text.triton_red_fused_native_group_norm_24 --------------------------
	.section	.text.triton_red_fused_native_group_norm_24,"ax",@progbits
	.sectionflags	@"SHF_BARRIERS=1"
	.align	128
        .global         triton_red_fused_native_group_norm_24
        .type           triton_red_fused_native_group_norm_24,@function
        .size           triton_red_fused_native_group_norm_24,(.L_x_1 - triton_red_fused_native_group_norm_24)
        .other          triton_red_fused_native_group_norm_24,@"STO_CUDA_ENTRY STV_DEFAULT"
triton_red_fused_native_group_norm_24:
.text.triton_red_fused_native_group_norm_24:
[----:B------:R-:W0:Y:S02]  /*0000*/  LDC R1, c[0x0][0x28] ;  /* 0x00000a00ff017b82 */ /* 0x000e240000000800 */
[----:B------:R-:W1:Y:S01]  /*0010*/  S2R R14, SR_CTAID.X ;  /* 0x00000000000e7919 */ /* 0x000e620000002500 */
[----:B------:R-:W2:Y:S01]  /*0020*/  LDC.64 R12, c[0x0][0x210] ;  /* 0x00008400ff0c7b82 */ /* 0x000ea20000000a00 */
[----:B------:R-:W-:Y:S02]  /*0030*/  CS2R R6, SRZ ;  /* 0x0000000000067805 */ /* 0x000fe4000001ff00 */
[----:B------:R-:W-:Y:S01]  /*0040*/  CS2R R8, SRZ ;  /* 0x0000000000087805 */ /* 0x000fe2000001ff00 */
[----:B------:R-:W3:Y:S01]  /*0050*/  S2R R19, SR_TID.X ;  /* 0x0000000000137919 */ /* 0x000ee20000002100 */
[----:B------:R-:W-:Y:S01]  /*0060*/  CS2R R10, SRZ ;  /* 0x00000000000a7805 */ /* 0x000fe2000001ff00 */
[----:B------:R-:W-:Y:S01]  /*0070*/  ULDC.64 UR6, c[0x0][0x208] ;  /* 0x0000820000067ab9 */ /* 0x000fe20000000a00 */
[----:B-1----:R-:W-:Y:S02]  /*0080*/  SHF.R.S32.HI R3, RZ, 0x1f, R14 ;  /* 0x0000001fff037819 */ /* 0x002fe4000001140e */
[----:B------:R-:W-:-:S02]  /*0090*/  ISETP.GE.AND P0, PT, R14, 0x20, PT ;  /* 0x000000200e00780c */ /* 0x000fc40003f06270 */
[----:B------:R-:W-:Y:S02]  /*00a0*/  LEA.HI R3, R3, R14, RZ, 0x3 ;  /* 0x0000000e03037211 */ /* 0x000fe400078f18ff */
[----:B---3--:R-:W-:Y:S02]  /*00b0*/  SHF.L.U32 R16, R19, 0x2, RZ ;  /* 0x0000000213107819 */ /* 0x008fe400000006ff */
[----:B------:R-:W-:Y:S02]  /*00c0*/  LOP3.LUT R5, R3, 0x7fffff8, RZ, 0xc0, !PT ;  /* 0x07fffff803057812 */ /* 0x000fe400078ec0ff */
[----:B------:R-:W-:Y:S02]  /*00d0*/  LOP3.LUT R0, R16, 0x1c, RZ, 0xc0, !PT ;  /* 0x0000001c10007812 */ /* 0x000fe400078ec0ff */
[----:B------:R-:W-:Y:S02]  /*00e0*/  IADD3 R5, -R5, R14, RZ ;  /* 0x0000000e05057210 */ /* 0x000fe40007ffe1ff */
[----:B------:R-:W-:-:S02]  /*00f0*/  SHF.L.U32 R2, R19, 0x5, RZ ;  /* 0x0000000513027819 */ /* 0x000fc400000006ff */
[----:B------:R-:W-:Y:S02]  /*0100*/  SHF.L.U32 R3, R3, 0xd, RZ ;  /* 0x0000000d03037819 */ /* 0x000fe400000006ff */
[----:B------:R-:W-:Y:S02]  /*0110*/  LEA R0, R5, R0, 0x5 ;  /* 0x0000000005007211 */ /* 0x000fe400078e28ff */
[----:B------:R-:W-:Y:S02]  /*0120*/  CS2R R4, SRZ ;  /* 0x0000000000047805 */ /* 0x000fe4000001ff00 */
[----:B------:R-:W-:Y:S02]  /*0130*/  LOP3.LUT R2, R2, 0x3f00, RZ, 0xc0, !PT ;  /* 0x00003f0002027812 */ /* 0x000fe400078ec0ff */
[----:B------:R-:W-:-:S04]  /*0140*/  LOP3.LUT R3, R3, 0xffff0000, RZ, 0xc0, !PT ;  /* 0xffff000003037812 */ /* 0x000fc800078ec0ff */
[----:B------:R-:W-:-:S04]  /*0150*/  IADD3 R21, R2, R0, R3 ;  /* 0x0000000002157210 */ /* 0x000fc80007ffe003 */
[----:B------:R-:W-:Y:S01]  /*0160*/  IADD3 R23, R21, 0x4000, RZ ;  /* 0x0000400015177810 */ /* 0x000fe20007ffe0ff */
[----:B--2---:R-:W-:-:S04]  /*0170*/  IMAD.WIDE R2, R21, 0x4, R12 ;  /* 0x0000000415027825 */ /* 0x004fc800078e020c */
[----:B------:R-:W-:Y:S01]  /*0180*/  IMAD.WIDE R22, R23, 0x4, R12 ;  /* 0x0000000417167825 */ /* 0x000fe200078e020c */
[----:B------:R-:W2:Y:S04]  /*0190*/  @!P0 LDG.E.EF.128 R4, desc[UR6][R2.64] ;  /* 0x0000000602048981 */ /* 0x000ea8000c0e1d00 */
[----:B------:R-:W3:Y:S01]  /*01a0*/  @!P0 LDG.E.EF.128 R8, desc[UR6][R22.64] ;  /* 0x0000000616088981 */ /* 0x000ee2000c0e1d00 */
[----:B------:R-:W-:-:S10]  /*01b0*/  HFMA2.MMA R20, -RZ, RZ, 2, 0 ;  /* 0x40000000ff147435 */ /* 0x000fd400000001ff */
[----:B------:R-:W-:-:S04]  /*01c0*/  FSEL R20, R20, 1, !P0 ;  /* 0x3f80000014147808 */ /* 0x000fc80004000000 */
[----:B------:R-:W1:Y:S01]  /*01d0*/  MUFU.RCP R25, R20 ;  /* 0x0000001400197308 */ /* 0x000e620000001000 */
[----:B--2---:R-:W-:Y:S02]  /*01e0*/  SEL R6, R6, RZ, !P0 ;  /* 0x000000ff06067207 */ /* 0x004fe40004000000 */
[----:B------:R-:W-:Y:S02]  /*01f0*/  SEL R7, R7, RZ, !P0 ;  /* 0x000000ff07077207 */ /* 0x000fe40004000000 */
[----:B------:R-:W-:Y:S02]  /*0200*/  SEL R0, R4, RZ, !P0 ;  /* 0x000000ff04007207 */ /* 0x000fe40004000000 */
[----:B------:R-:W-:Y:S02]  /*0210*/  SEL R4, R5, RZ, !P0 ;  /* 0x000000ff05047207 */ /* 0x000fe40004000000 */
[----:B---3--:R-:W-:Y:S02]  /*0220*/  SEL R5, R11, RZ, !P0 ;  /* 0x000000ff0b057207 */ /* 0x008fe40004000000 */
[----:B------:R-:W-:-:S02]  /*0230*/  SEL R10, R10, RZ, !P0 ;  /* 0x000000ff0a0a7207 */ /* 0x000fc40004000000 */
[----:B------:R-:W-:Y:S02]  /*0240*/  FSEL R11, R6, RZ, !P0 ;  /* 0x000000ff060b7208 */ /* 0x000fe40004000000 */
[----:B------:R-:W-:Y:S02]  /*0250*/  FSEL R26, R7, RZ, !P0 ;  /* 0x000000ff071a7208 */ /* 0x000fe40004000000 */
[----:B------:R-:W-:Y:S02]  /*0260*/  SEL R23, R9, RZ, !P0 ;  /* 0x000000ff09177207 */ /* 0x000fe40004000000 */
[----:B------:R-:W-:Y:S01]  /*0270*/  FSEL R27, R4, RZ, !P0 ;  /* 0x000000ff041b7208 */ /* 0x000fe20004000000 */
[----:B------:R-:W-:Y:S01]  /*0280*/  FADD R4, -R11, R10 ;  /* 0x0000000a0b047221 */ /* 0x000fe20000000100 */
[----:B------:R-:W-:Y:S01]  /*0290*/  SEL R22, R8, RZ, !P0 ;  /* 0x000000ff08167207 */ /* 0x000fe20004000000 */
[----:B------:R-:W-:Y:S01]  /*02a0*/  FADD R3, -R26, R5 ;  /* 0x000000051a037221 */ /* 0x000fe20000000100 */
[----:B------:R-:W-:Y:S01]  /*02b0*/  FSEL R9, R0, RZ, !P0 ;  /* 0x000000ff00097208 */ /* 0x000fe20004000000 */
[----:B------:R-:W-:Y:S01]  /*02c0*/  FADD R0, -R27, R23 ;  /* 0x000000171b007221 */ /* 0x000fe20000000100 */
[-C--:B-1----:R-:W-:Y:S01]  /*02d0*/  FFMA R11, R4, R25.reuse, R11 ;  /* 0x00000019040b7223 */ /* 0x082fe2000000000b */
[----:B------:R-:W-:-:S02]  /*02e0*/  FFMA R26, R3, R25, R26 ;  /* 0x00000019031a7223 */ /* 0x000fc4000000001a */
[----:B------:R-:W-:Y:S01]  /*02f0*/  FADD R2, -R9, R22 ;  /* 0x0000001609027221 */ /* 0x000fe20000000100 */
[-C--:B------:R-:W-:Y:S01]  /*0300*/  FFMA R24, R0, R25.reuse, R27 ;  /* 0x0000001900187223 */ /* 0x080fe2000000001b */
[----:B------:R-:W-:Y:S01]  /*0310*/  FADD R7, R10, -R11 ;  /* 0x8000000b0a077221 */ /* 0x000fe20000000000 */
[----:B------:R-:W-:Y:S01]  /*0320*/  FADD R6, R5, -R26 ;  /* 0x8000001a05067221 */ /* 0x000fe20000000000 */
[----:B------:R-:W-:Y:S01]  /*0330*/  FFMA R25, R2, R25, R9 ;  /* 0x0000001902197223 */ /* 0x000fe20000000009 */
[----:B------:R-:W-:Y:S01]  /*0340*/  IADD3 R9, R21, 0x8000, RZ ;  /* 0x0000800015097810 */ /* 0x000fe20007ffe0ff */
[----:B------:R-:W-:Y:S01]  /*0350*/  FFMA R10, R4, R7, RZ ;  /* 0x00000007040a7223 */ /* 0x000fe200000000ff */
[----:B------:R-:W-:Y:S01]  /*0360*/  FFMA R27, R3, R6, RZ ;  /* 0x00000006031b7223 */ /* 0x000fe200000000ff */
[----:B------:R-:W-:Y:S02]  /*0370*/  CS2R R4, SRZ ;  /* 0x0000000000047805 */ /* 0x000fe4000001ff00 */
[----:B------:R-:W-:Y:S01]  /*0380*/  CS2R R6, SRZ ;  /* 0x0000000000067805 */ /* 0x000fe2000001ff00 */
[----:B------:R-:W-:-:S05]  /*0390*/  IMAD.WIDE R8, R9, 0x4, R12 ;  /* 0x0000000409087825 */ /* 0x000fca00078e020c */
[----:B------:R-:W2:Y:S01]  /*03a0*/  @!P0 LDG.E.EF.128 R4, desc[UR6][R8.64] ;  /* 0x0000000608048981 */ /* 0x000ea2000c0e1d00 */
[----:B------:R-:W-:Y:S01]  /*03b0*/  FADD R20, R20, 1 ;  /* 0x3f80000014147421 */ /* 0x000fe20000000000 */
[----:B------:R-:W-:-:S04]  /*03c0*/  FSEL R11, R11, RZ, !P0 ;  /* 0x000000ff0b0b7208 */ /* 0x000fc80004000000 */
[----:B------:R-:W-:-:S06]  /*03d0*/  FSEL R3, R20, 1, !P0 ;  /* 0x3f80000014037808 */ /* 0x000fcc0004000000 */
[----:B------:R-:W1:Y:S01]  /*03e0*/  MUFU.RCP R3, R3 ;  /* 0x0000000300037308 */ /* 0x000e620000001000 */
[----:B--2---:R-:W-:Y:S02]  /*03f0*/  SEL R28, R7, RZ, !P0 ;  /* 0x000000ff071c7207 */ /* 0x004fe40004000000 */
[----:B------:R-:W-:Y:S02]  /*0400*/  FSEL R7, R26, RZ, !P0 ;  /* 0x000000ff1a077208 */ /* 0x000fe40004000000 */
[----:B------:R-:W-:-:S03]  /*0410*/  SEL R29, R6, RZ, !P0 ;  /* 0x000000ff061d7207 */ /* 0x000fc60004000000 */
[----:B------:R-:W-:Y:S02]  /*0420*/  FADD R26, -R7, R28 ;  /* 0x0000001c071a7221 */ /* 0x000fe40000000100 */
[----:B------:R-:W-:Y:S02]  /*0430*/  FADD R9, -R11, R29 ;  /* 0x0000001d0b097221 */ /* 0x000fe40000000100 */
[----:B-1----:R-:W-:-:S04]  /*0440*/  FFMA R7, R26, R3, R7 ;  /* 0x000000031a077223 */ /* 0x002fc80000000007 */
[----:B------:R-:W-:-:S04]  /*0450*/  FADD R6, R28, -R7 ;  /* 0x800000071c067221 */ /* 0x000fc80000000000 */
[----:B------:R-:W-:Y:S01]  /*0460*/  FFMA R6, R26, R6, R27 ;  /* 0x000000061a067223 */ /* 0x000fe2000000001b */
[----:B------:R-:W-:Y:S01]  /*0470*/  FFMA R26, R9, R3, R11 ;  /* 0x00000003091a7223 */ /* 0x000fe2000000000b */
[----:B------:R-:W-:-:S03]  /*0480*/  IADD3 R11, R21, 0xc000, RZ ;  /* 0x0000c000150b7810 */ /* 0x000fc60007ffe0ff */
[----:B------:R-:W-:Y:S02]  /*0490*/  FADD R21, R29, -R26 ;  /* 0x8000001a1d157221 */ /* 0x000fe40000000000 */
[----:B------:R-:W-:-:S04]  /*04a0*/  IMAD.WIDE R12, R11, 0x4, R12 ;  /* 0x000000040b0c7825 */ /* 0x000fc800078e020c */
[----:B------:R-:W-:Y:S01]  /*04b0*/  FFMA R21, R9, R21, R10 ;  /* 0x0000001509157223 */ /* 0x000fe2000000000a */
[----:B------:R-:W-:Y:S02]  /*04c0*/  CS2R R8, SRZ ;  /* 0x0000000000087805 */ /* 0x000fe4000001ff00 */
[----:B------:R-:W-:-:S06]  /*04d0*/  CS2R R10, SRZ ;  /* 0x00000000000a7805 */ /* 0x000fcc000001ff00 */
[----:B------:R1:W2:Y:S01]  /*04e0*/  @!P0 LDG.E.EF.128 R8, desc[UR6][R12.64] ;  /* 0x000000060c088981 */ /* 0x0002a2000c0e1d00 */
[----:B------:R-:W-:Y:S01]  /*04f0*/  FADD R23, R23, -R24 ;  /* 0x8000001817177221 */ /* 0x000fe20000000000 */
[----:B------:R-:W-:Y:S01]  /*0500*/  FADD R20, R20, 1 ;  /* 0x3f80000014147421 */ /* 0x000fe20000000000 */
[----:B------:R-:W-:Y:S01]  /*0510*/  FSEL R24, R24, RZ, !P0 ;  /* 0x000000ff18187208 */ /* 0x000fe20004000000 */
[----:B------:R-:W3:Y:S01]  /*0520*/  S2UR UR5, SR_CgaCtaId ;  /* 0x00000000000579c3 */ /* 0x000ee20000008800 */
[----:B------:R-:W-:Y:S01]  /*0530*/  FFMA R0, R0, R23, RZ ;  /* 0x0000001700007223 */ /* 0x000fe200000000ff */
[----:B------:R-:W-:Y:S01]  /*0540*/  SEL R23, R5, RZ, !P0 ;  /* 0x000000ff05177207 */ /* 0x000fe20004000000 */
[----:B------:R-:W-:Y:S01]  /*0550*/  FADD R5, R22, -R25 ;  /* 0x8000001916057221 */ /* 0x000fe20000000000 */
[----:B------:R-:W-:Y:S01]  /*0560*/  SEL R4, R4, RZ, !P0 ;  /* 0x000000ff04047207 */ /* 0x000fe20004000000 */
[----:B------:R-:W-:Y:S01]  /*0570*/  UMOV UR4, 0x400 ;  /* 0x0000040000047882 */ /* 0x000fe20000000000 */
[----:B------:R-:W-:Y:S01]  /*0580*/  FSEL R27, R20, 1, !P0 ;  /* 0x3f800000141b7808 */ /* 0x000fe20004000000 */
[----:B-1----:R-:W-:Y:S01]  /*0590*/  FADD R13, -R24, R23 ;  /* 0x00000017180d7221 */ /* 0x002fe20000000100 */
[----:B------:R-:W-:Y:S01]  /*05a0*/  FSEL R25, R25, RZ, !P0 ;  /* 0x000000ff19197208 */ /* 0x000fe20004000000 */
[----:B------:R-:W-:Y:S01]  /*05b0*/  FFMA R5, R2, R5, RZ ;  /* 0x0000000502057223 */ /* 0x000fe200000000ff */
[----:B------:R-:W-:Y:S01]  /*05c0*/  FSEL R20, R20, RZ, !P0 ;  /* 0x000000ff14147208 */ /* 0x000fe20004000000 */
[----:B------:R1:W4:Y:S01]  /*05d0*/  MUFU.RCP R2, R27 ;  /* 0x0000001b00027308 */ /* 0x0003220000001000 */
[----:B------:R-:W-:Y:S01]  /*05e0*/  FFMA R24, R13, R3, R24 ;  /* 0x000000030d187223 */ /* 0x000fe20000000018 */
[----:B------:R-:W-:Y:S01]  /*05f0*/  FADD R12, -R25, R4 ;  /* 0x00000004190c7221 */ /* 0x000fe20000000100 */
[----:B------:R-:W-:-:S02]  /*0600*/  FSEL R29, R26, RZ, !P0 ;  /* 0x000000ff1a1d7208 */ /* 0x000fc40004000000 */
[----:B------:R-:W-:Y:S01]  /*0610*/  FADD R23, R23, -R24 ;  /* 0x8000001817177221 */ /* 0x000fe20000000000 */
[----:B------:R-:W-:Y:S01]  /*0620*/  FFMA R3, R12, R3, R25 ;  /* 0x000000030c037223 */ /* 0x000fe20000000019 */
[----:B------:R-:W-:Y:S02]  /*0630*/  FSEL R25, R24, RZ, !P0 ;  /* 0x000000ff18197208 */ /* 0x000fe40004000000 */
[----:B------:R-:W-:Y:S01]  /*0640*/  FFMA R13, R13, R23, R0 ;  /* 0x000000170d0d7223 */ /* 0x000fe20000000000 */
[----:B------:R-:W-:Y:S01]  /*0650*/  FADD R0, R4, -R3 ;  /* 0x8000000304007221 */ /* 0x000fe20000000000 */
[----:B------:R-:W-:Y:S01]  /*0660*/  FSEL R4, R3, RZ, !P0 ;  /* 0x000000ff03047208 */ /* 0x000fe20004000000 */
[----:B------:R-:W-:Y:S01]  /*0670*/  FADD R3, R20, R20 ;  /* 0x0000001414037221 */ /* 0x000fe20000000000 */
[----:B---3--:R-:W-:Y:S01]  /*0680*/  UPRMT UR4, UR5, 0x654, UR4 ;  /* 0x0000065405047896 */ /* 0x008fe20008000004 */
[----:B------:R-:W-:Y:S02]  /*0690*/  FFMA R12, R12, R0, R5 ;  /* 0x000000000c0c7223 */ /* 0x000fe40000000005 */
[----:B------:R-:W-:Y:S01]  /*06a0*/  FADD R5, R20, R3 ;  /* 0x0000000314057221 */ /* 0x000fe20000000000 */
[----:B------:R-:W-:-:S03]  /*06b0*/  FSETP.GEU.AND P2, PT, R3, 1.175494350822287508e-38, PT ;  /* 0x008000000300780b */ /* 0x000fc60003f4e000 */
[C---:B------:R-:W-:Y:S01]  /*06c0*/  FMUL R24, R5.reuse, 16777216 ;  /* 0x4b80000005187820 */ /* 0x040fe20000400000 */
[----:B------:R-:W-:Y:S02]  /*06d0*/  FSETP.GEU.AND P3, PT, R5, 1.175494350822287508e-38, PT ;  /* 0x008000000500780b */ /* 0x000fe40003f6e000 */
[----:B--2---:R-:W-:Y:S02]  /*06e0*/  SEL R9, R9, RZ, !P0 ;  /* 0x000000ff09097207 */ /* 0x004fe40004000000 */
[----:B------:R-:W-:Y:S02]  /*06f0*/  SEL R23, R8, RZ, !P0 ;  /* 0x000000ff08177207 */ /* 0x000fe40004000000 */
[----:B------:R-:W-:Y:S01]  /*0700*/  SEL R11, R11, RZ, !P0 ;  /* 0x000000ff0b0b7207 */ /* 0x000fe20004000000 */
[----:B------:R-:W-:Y:S02]  /*0710*/  FADD R22, -R25, R9 ;  /* 0x0000000919167221 */ /* 0x000fe40000000100 */
[----:B-1----:R-:W-:-:S02]  /*0720*/  FADD R27, -R4, R23 ;  /* 0x00000017041b7221 */ /* 0x002fc40000000100 */
[-C--:B----4-:R-:W-:Y:S01]  /*0730*/  FFMA R0, R22, R2.reuse, R25 ;  /* 0x0000000216007223 */ /* 0x090fe20000000019 */
[----:B------:R-:W-:Y:S01]  /*0740*/  SEL R25, R10, RZ, !P0 ;  /* 0x000000ff0a197207 */ /* 0x000fe20004000000 */
[----:B------:R-:W-:Y:S01]  /*0750*/  FFMA R4, R27, R2, R4 ;  /* 0x000000021b047223 */ /* 0x000fe20000000004 */
[----:B------:R-:W-:Y:S01]  /*0760*/  FMUL R10, R3, 16777216 ;  /* 0x4b800000030a7820 */ /* 0x000fe20000400000 */
[----:B------:R-:W-:Y:S01]  /*0770*/  FADD R9, R9, -R0 ;  /* 0x8000000009097221 */ /* 0x000fe20000000000 */
[----:B------:R-:W-:-:S03]  /*0780*/  FSEL R0, R0, RZ, !P0 ;  /* 0x000000ff00007208 */ /* 0x000fc60004000000 */
[----:B------:R-:W-:Y:S01]  /*0790*/  FFMA R13, R22, R9, R13 ;  /* 0x00000009160d7223 */ /* 0x000fe2000000000d */
[----:B------:R-:W-:Y:S01]  /*07a0*/  FADD R22, -R29, R25 ;  /* 0x000000191d167221 */ /* 0x000fe20000000100 */
[----:B------:R-:W-:Y:S01]  /*07b0*/  FADD R9, R23, -R4 ;  /* 0x8000000417097221 */ /* 0x000fe20000000000 */
[----:B------:R-:W-:Y:S02]  /*07c0*/  FMUL R23, R20, 16777216 ;  /* 0x4b80000014177820 */ /* 0x000fe40000400000 */
[----:B------:R-:W-:Y:S01]  /*07d0*/  FFMA R8, R22, R2, R29 ;  /* 0x0000000216087223 */ /* 0x000fe2000000001d */
[----:B------:R-:W-:Y:S01]  /*07e0*/  FFMA R9, R27, R9, R12 ;  /* 0x000000091b097223 */ /* 0x000fe2000000000c */
[----:B------:R-:W-:Y:S01]  /*07f0*/  FSEL R12, R10, R3, !P2 ;  /* 0x000000030a0c7208 */ /* 0x000fe20005000000 */
[----:B------:R-:W-:Y:S01]  /*0800*/  FADD R10, R20, R5 ;  /* 0x00000005140a7221 */ /* 0x000fe20000000000 */
[----:B------:R-:W-:Y:S01]  /*0810*/  FADD R25, R25, -R8 ;  /* 0x8000000819197221 */ /* 0x000fe20000000000 */
[----:B------:R-:W-:-:S02]  /*0820*/  FSEL R26, R23, R20, !P3 ;  /* 0x00000014171a7208 */ /* 0x000fc40005800000 */
[----:B------:R-:W-:Y:S01]  /*0830*/  FMUL R27, R10, 16777216 ;  /* 0x4b8000000a1b7820 */ /* 0x000fe20000400000 */
[----:B------:R-:W-:Y:S01]  /*0840*/  FFMA R21, R22, R25, R21 ;  /* 0x0000001916157223 */ /* 0x000fe20000000015 */
[----:B------:R-:W-:Y:S01]  /*0850*/  FSEL R25, R24, R5, !P3 ;  /* 0x0000000518197208 */ /* 0x000fe20005800000 */
[----:B------:R-:W1:Y:S01]  /*0860*/  MUFU.RCP R12, R12 ;  /* 0x0000000c000c7308 */ /* 0x000e620000001000 */
[----:B------:R-:W-:Y:S02]  /*0870*/  FSETP.GEU.AND P1, PT, R10, 1.175494350822287508e-38, PT ;  /* 0x008000000a00780b */ /* 0x000fe40003f2e000 */
[----:B------:R-:W-:Y:S02]  /*0880*/  FSEL R24, R7, RZ, !P0 ;  /* 0x000000ff07187208 */ /* 0x000fe40004000000 */
[----:B------:R-:W-:Y:S02]  /*0890*/  FSEL R22, R27, R10, !P1 ;  /* 0x0000000a1b167208 */ /* 0x000fe40004800000 */
[----:B------:R-:W-:Y:S01]  /*08a0*/  FSEL R27, R23, R20, !P2 ;  /* 0x00000014171b7208 */ /* 0x000fe20005000000 */
[----:B------:R-:W2:Y:S01]  /*08b0*/  MUFU.RCP R25, R25 ;  /* 0x0000001900197308 */ /* 0x000ea20000001000 */
[----:B------:R-:W-:-:S02]  /*08c0*/  FSETP.NEU.AND P2, PT, R3, RZ, PT ;  /* 0x000000ff0300720b */ /* 0x000fc40003f4d000 */
[----:B------:R-:W-:Y:S02]  /*08d0*/  FSEL R8, R8, RZ, !P0 ;  /* 0x000000ff08087208 */ /* 0x000fe40004000000 */
[----:B------:R-:W-:Y:S01]  /*08e0*/  FSEL R13, R13, RZ, !P0 ;  /* 0x000000ff0d0d7208 */ /* 0x000fe20004000000 */
[----:B-1----:R-:W-:Y:S02]  /*08f0*/  FMUL R12, R12, R27 ;  /* 0x0000001b0c0c7220 */ /* 0x002fe40000400000 */
[----:B------:R-:W1:Y:S01]  /*0900*/  MUFU.RCP R22, R22 ;  /* 0x0000001600167308 */ /* 0x000e620000001000 */
[----:B------:R-:W-:Y:S01]  /*0910*/  FSEL R27, R23, R20, !P1 ;  /* 0x00000014171b7208 */ /* 0x000fe20004800000 */
[----:B------:R-:W-:Y:S01]  /*0920*/  FADD R23, -R24, R11 ;  /* 0x0000000b18177221 */ /* 0x000fe20000000100 */
[----:B------:R-:W-:Y:S02]  /*0930*/  FSETP.NEU.AND P1, PT, R5, RZ, PT ;  /* 0x000000ff0500720b */ /* 0x000fe40003f2d000 */
[----:B------:R-:W-:Y:S01]  /*0940*/  FSEL R12, R12, RZ, P2 ;  /* 0x000000ff0c0c7208 */ /* 0x000fe20001000000 */
[----:B------:R-:W-:Y:S01]  /*0950*/  FFMA R2, R23, R2, R24 ;  /* 0x0000000217027223 */ /* 0x000fe20000000018 */
[----:B--2---:R-:W-:Y:S01]  /*0960*/  FMUL R7, R25, R26 ;  /* 0x0000001a19077220 */ /* 0x004fe20000400000 */
[----:B------:R-:W-:-:S02]  /*0970*/  FSEL R25, R4, RZ, !P0 ;  /* 0x000000ff04197208 */ /* 0x000fc40004000000 */
[----:B------:R-:W-:Y:S01]  /*0980*/  FADD R11, R11, -R2 ;  /* 0x800000020b0b7221 */ /* 0x000fe20000000000 */
[----:B------:R-:W-:Y:S02]  /*0990*/  FSEL R21, R21, RZ, !P0 ;  /* 0x000000ff15157208 */ /* 0x000fe40004000000 */
[----:B------:R-:W-:Y:S01]  /*09a0*/  FADD R4, -R25, R0 ;  /* 0x0000000019047221 */ /* 0x000fe20000000100 */
[----:B------:R-:W-:Y:S01]  /*09b0*/  FSEL R0, R9, RZ, !P0 ;  /* 0x000000ff09007208 */ /* 0x000fe20004000000 */
[----:B-1----:R-:W-:Y:S01]  /*09c0*/  FMUL R22, R22, R27 ;  /* 0x0000001b16167220 */ /* 0x002fe20000400000 */
[----:B------:R-:W-:Y:S01]  /*09d0*/  FSETP.NEU.AND P2, PT, R10, RZ, PT ;  /* 0x000000ff0a00720b */ /* 0x000fe20003f4d000 */
[C---:B------:R-:W-:Y:S01]  /*09e0*/  FFMA R25, R4.reuse, R12, R25 ;  /* 0x0000000c04197223 */ /* 0x040fe20000000019 */
[----:B------:R-:W-:Y:S01]  /*09f0*/  FMUL R9, R4, R4 ;  /* 0x0000000404097220 */ /* 0x000fe20000400000 */
[----:B------:R-:W-:Y:S01]  /*0a00*/  FADD R4, R10, R10 ;  /* 0x0000000a0a047221 */ /* 0x000fe20000000000 */
[----:B------:R-:W-:Y:S01]  /*0a10*/  FADD R13, R13, R0 ;  /* 0x000000000d0d7221 */ /* 0x000fe20000000000 */
[----:B------:R-:W-:Y:S01]  /*0a20*/  FADD R8, R8, -R25 ;  /* 0x8000001908087221 */ /* 0x000fe20000000000 */
[----:B------:R-:W-:Y:S01]  /*0a30*/  FMUL R9, R20, R9 ;  /* 0x0000000914097220 */ /* 0x000fe20000400000 */
[----:B------:R-:W-:Y:S01]  /*0a40*/  FSEL R0, R7, RZ, P1 ;  /* 0x000000ff07007208 */ /* 0x000fe20000800000 */
[----:B------:R-:W-:Y:S01]  /*0a50*/  FFMA R6, R23, R11, R6 ;  /* 0x0000000b17067223 */ /* 0x000fe20000000006 */
[----:B------:R-:W-:Y:S01]  /*0a60*/  FMUL R20, R8, R8 ;  /* 0x0000000808147220 */ /* 0x000fe20000400000 */
[----:B------:R-:W-:Y:S01]  /*0a70*/  FSETP.GEU.AND P3, PT, |R4|, 1.175494350822287508e-38, PT ;  /* 0x008000000400780b */ /* 0x000fe20003f6e200 */
[----:B------:R-:W-:Y:S01]  /*0a80*/  FFMA R12, R12, R9, R13 ;  /* 0x000000090c0c7223 */ /* 0x000fe2000000000d */
[----:B------:R-:W-:Y:S01]  /*0a90*/  FSEL R2, R2, RZ, !P0 ;  /* 0x000000ff02027208 */ /* 0x000fe20004000000 */
[----:B------:R-:W-:Y:S01]  /*0aa0*/  FMUL R20, R3, R20 ;  /* 0x0000001403147220 */ /* 0x000fe20000400000 */
[----:B------:R-:W-:Y:S01]  /*0ab0*/  FFMA R25, R8, R0, R25 ;  /* 0x0000000008197223 */ /* 0x000fe20000000019 */
[C---:B------:R-:W-:Y:S01]  /*0ac0*/  FMUL R3, R4.reuse, 0.25 ;  /* 0x3e80000004037820 */ /* 0x040fe20000400000 */
[----:B------:R-:W-:Y:S01]  /*0ad0*/  FSETP.GT.AND P1, PT, |R4|, 8.50705917302346158658e+37, PT ;  /* 0x7e8000000400780b */ /* 0x000fe20003f24200 */
[----:B------:R-:W-:Y:S01]  /*0ae0*/  FADD R21, R21, R12 ;  /* 0x0000000c15157221 */ /* 0x000fe20000000000 */
[----:B------:R-:W-:Y:S01]  /*0af0*/  FSEL R22, R22, RZ, P2 ;  /* 0x000000ff16167208 */ /* 0x000fe20001000000 */
[----:B------:R-:W-:Y:S01]  /*0b00*/  FADD R2, R2, -R25 ;  /* 0x8000001902027221 */ /* 0x000fe20000000000 */
[----:B------:R-:W-:Y:S01]  /*0b10*/  FSEL R11, R3, R4, P1 ;  /* 0x00000004030b7208 */ /* 0x000fe20000800000 */
[----:B------:R-:W-:Y:S01]  /*0b20*/  FFMA R21, R0, R20, R21 ;  /* 0x0000001400157223 */ /* 0x000fe20000000015 */
[----:B------:R-:W-:Y:S01]  /*0b30*/  FSEL R6, R6, RZ, !P0 ;  /* 0x000000ff06067208 */ /* 0x000fe20004000000 */
[C---:B------:R-:W-:Y:S01]  /*0b40*/  FMUL R8, R2.reuse, R2 ;  /* 0x0000000202087220 */ /* 0x040fe20000400000 */
[----:B------:R-:W-:Y:S01]  /*0b50*/  FFMA R0, R2, R22, R25 ;  /* 0x0000001602007223 */ /* 0x000fe20000000019 */
[----:B------:R-:W-:Y:S01]  /*0b60*/  @!P3 FMUL R11, R11, 16777216 ;  /* 0x4b8000000b0bb820 */ /* 0x000fe20000400000 */
[----:B------:R-:W-:Y:S01]  /*0b70*/  FADD R2, R4, R4 ;  /* 0x0000000404027221 */ /* 0x000fe20000000000 */
[----:B------:R-:W-:Y:S01]  /*0b80*/  FADD R21, R6, R21 ;  /* 0x0000001506157221 */ /* 0x000fe20000000000 */
[----:B------:R-:W-:Y:S01]  /*0b90*/  FMUL R8, R5, R8 ;  /* 0x0000000805087220 */ /* 0x000fe20000400000 */
[----:B------:R-:W1:Y:S01]  /*0ba0*/  SHFL.BFLY PT, R7, R0, 0x10, 0x1f ;  /* 0x0e001f0000077f89 */ /* 0x000e6200000e0000 */
[----:B------:R-:W-:Y:S01]  /*0bb0*/  FMUL R5, R10, 0.25 ;  /* 0x3e8000000a057820 */ /* 0x000fe20000400000 */
[----:B------:R-:W2:Y:S01]  /*0bc0*/  MUFU.RCP R11, R11 ;  /* 0x0000000b000b7308 */ /* 0x000ea20000001000 */
[----:B------:R-:W-:Y:S01]  /*0bd0*/  FFMA R8, R22, R8, R21 ;  /* 0x0000000816087223 */ /* 0x000fe20000000015 */
[----:B------:R-:W-:-:S02]  /*0be0*/  FSETP.GEU.AND P2, PT, |R2|, 1.175494350822287508e-38, PT ;  /* 0x008000000200780b */ /* 0x000fc40003f4e200 */
[----:B------:R-:W-:Y:S01]  /*0bf0*/  FSEL R6, R5, R10, P1 ;  /* 0x0000000a05067208 */ /* 0x000fe20000800000 */
[----:B------:R-:W-:Y:S01]  /*0c00*/  FMUL R5, R2, 0.25 ;  /* 0x3e80000002057820 */ /* 0x000fe20000400000 */
[----:B------:R-:W3:Y:S01]  /*0c10*/  SHFL.BFLY PT, R9, R8, 0x10, 0x1f ;  /* 0x0e001f0008097f89 */ /* 0x000ee200000e0000 */
[----:B------:R-:W-:Y:S02]  /*0c20*/  FSETP.NEU.AND P1, PT, R4, RZ, PT ;  /* 0x000000ff0400720b */ /* 0x000fe40003f2d000 */
[----:B------:R-:W-:Y:S01]  /*0c30*/  @!P3 FMUL R6, R6, 16777216 ;  /* 0x4b8000000606b820 */ /* 0x000fe20000400000 */
[----:B------:R-:W-:-:S04]  /*0c40*/  FSETP.GT.AND P0, PT, |R2|, 8.50705917302346158658e+37, PT ;  /* 0x7e8000000200780b */ /* 0x000fc80003f04200 */
[----:B------:R-:W-:Y:S01]  /*0c50*/  FSEL R12, R5, R2, P0 ;  /* 0x00000002050c7208 */ /* 0x000fe20000000000 */
[----:B--2---:R-:W-:-:S04]  /*0c60*/  FMUL R6, R11, R6 ;  /* 0x000000060b067220 */ /* 0x004fc80000400000 */
[----:B------:R-:W-:Y:S01]  /*0c70*/  @!P2 FMUL R12, R12, 16777216 ;  /* 0x4b8000000c0ca820 */ /* 0x000fe20000400000 */
[----:B------:R-:W-:Y:S01]  /*0c80*/  FSEL R6, R6, RZ, P1 ;  /* 0x000000ff06067208 */ /* 0x000fe20000800000 */
[----:B-1----:R-:W-:Y:S01]  /*0c90*/  FADD R7, -R0, R7 ;  /* 0x0000000700077221 */ /* 0x002fe20000000100 */
[----:B------:R-:W-:-:S03]  /*0ca0*/  FSETP.NEU.AND P1, PT, R2, RZ, PT ;  /* 0x000000ff0200720b */ /* 0x000fc60003f2d000 */
[----:B------:R-:W1:Y:S01]  /*0cb0*/  MUFU.RCP R12, R12 ;  /* 0x0000000c000c7308 */ /* 0x000e620000001000 */
[C---:B------:R-:W-:Y:S01]  /*0cc0*/  FMUL R11, R7.reuse, R7 ;  /* 0x00000007070b7220 */ /* 0x040fe20000400000 */
[----:B------:R-:W-:-:S03]  /*0cd0*/  FFMA R0, R7, R6, R0 ;  /* 0x0000000607007223 */ /* 0x000fc60000000000 */
[----:B------:R-:W-:Y:S01]  /*0ce0*/  FMUL R11, R10, R11 ;  /* 0x0000000b0a0b7220 */ /* 0x000fe20000400000 */
[----:B---3--:R-:W-:Y:S01]  /*0cf0*/  FADD R9, R8, R9 ;  /* 0x0000000908097221 */ /* 0x008fe20000000000 */
[----:B------:R-:W2:Y:S03]  /*0d00*/  SHFL.BFLY PT, R7, R0, 0x8, 0x1f ;  /* 0x0d001f0000077f89 */ /* 0x000ea600000e0000 */
[----:B------:R-:W-:Y:S01]  /*0d10*/  FFMA R9, R6, R11, R9 ;  /* 0x0000000b06097223 */ /* 0x000fe20000000009 */
[----:B------:R-:W-:Y:S01]  /*0d20*/  FSEL R11, R3, R4, P0 ;  /* 0x00000004030b7208 */ /* 0x000fe20000000000 */
[----:B------:R-:W-:-:S03]  /*0d30*/  FADD R3, R2, R2 ;  /* 0x0000000202037221 */ /* 0x000fc60000000000 */
[----:B------:R-:W3:Y:S01]  /*0d40*/  SHFL.BFLY PT, R8, R9, 0x8, 0x1f ;  /* 0x0d001f0009087f89 */ /* 0x000ee200000e0000 */
[----:B------:R-:W-:Y:S01]  /*0d50*/  @!P2 FMUL R11, R11, 16777216 ;  /* 0x4b8000000b0ba820 */ /* 0x000fe20000400000 */
[C---:B------:R-:W-:Y:S01]  /*0d60*/  FSETP.GEU.AND P2, PT, |R3|.reuse, 1.175494350822287508e-38, PT ;  /* 0x008000000300780b */ /* 0x040fe20003f4e200 */
[C---:B------:R-:W-:Y:S01]  /*0d70*/  FMUL R6, R3.reuse, 0.25 ;  /* 0x3e80000003067820 */ /* 0x040fe20000400000 */
[----:B------:R-:W-:Y:S01]  /*0d80*/  FSETP.GT.AND P0, PT, |R3|, 8.50705917302346158658e+37, PT ;  /* 0x7e8000000300780b */ /* 0x000fe20003f04200 */
[----:B-1----:R-:W-:-:S03]  /*0d90*/  FMUL R11, R12, R11 ;  /* 0x0000000b0c0b7220 */ /* 0x002fc60000400000 */
[----:B------:R-:W-:Y:S02]  /*0da0*/  FSEL R10, R6, R3, P0 ;  /* 0x00000003060a7208 */ /* 0x000fe40000000000 */
[----:B------:R-:W-:Y:S02]  /*0db0*/  FSEL R11, R11, RZ, P1 ;  /* 0x000000ff0b0b7208 */ /* 0x000fe40000800000 */
[----:B------:R-:W-:Y:S02]  /*0dc0*/  FSEL R5, R5, R2, P0 ;  /* 0x0000000205057208 */ /* 0x000fe40000000000 */
[----:B------:R-:W-:Y:S01]  /*0dd0*/  FSETP.NEU.AND P0, PT, R3, RZ, PT ;  /* 0x000000ff0300720b */ /* 0x000fe20003f0d000 */
[----:B------:R-:W-:Y:S01]  /*0de0*/  @!P2 FMUL R10, R10, 16777216 ;  /* 0x4b8000000a0aa820 */ /* 0x000fe20000400000 */
[----:B--2---:R-:W-:Y:S01]  /*0df0*/  FADD R7, -R0, R7 ;  /* 0x0000000700077221 */ /* 0x004fe20000000100 */
[----:B------:R-:W-:Y:S01]  /*0e00*/  @!P2 FMUL R5, R5, 16777216 ;  /* 0x4b8000000505a820 */ /* 0x000fe20000400000 */
[----:B------:R-:W-:-:S02]  /*0e10*/  ISETP.GE.AND P2, PT, R19, 0x10, PT ;  /* 0x000000101300780c */ /* 0x000fc40003f46270 */
[C---:B------:R-:W-:Y:S01]  /*0e20*/  FMUL R13, R7.reuse, R7 ;  /* 0x00000007070d7220 */ /* 0x040fe20000400000 */
[----:B------:R-:W-:Y:S01]  /*0e30*/  FFMA R0, R7, R11, R0 ;  /* 0x0000000b07007223 */ /* 0x000fe20000000000 */
[----:B------:R-:W1:Y:S02]  /*0e40*/  MUFU.RCP R10, R10 ;  /* 0x0000000a000a7308 */ /* 0x000e640000001000 */
[----:B------:R-:W-:Y:S01]  /*0e50*/  FMUL R13, R4, R13 ;  /* 0x0000000d040d7220 */ /* 0x000fe20000400000 */
[----:B---3--:R-:W-:Y:S01]  /*0e60*/  FADD R8, R9, R8 ;  /* 0x0000000809087221 */ /* 0x008fe20000000000 */
[----:B------:R-:W2:Y:S01]  /*0e70*/  SHFL.BFLY PT, R7, R0, 0x4, 0x1f ;  /* 0x0c801f0000077f89 */ /* 0x000ea200000e0000 */
[----:B------:R-:W-:Y:S02]  /*0e80*/  FADD R4, R3, R3 ;  /* 0x0000000303047221 */ /* 0x000fe40000000000 */
[----:B------:R-:W-:-:S03]  /*0e90*/  FFMA R8, R11, R13, R8 ;  /* 0x0000000d0b087223 */ /* 0x000fc60000000008 */
[----:B------:R-:W-:Y:S02]  /*0ea0*/  FSETP.GEU.AND P1, PT, |R4|, 1.175494350822287508e-38, PT ;  /* 0x008000000400780b */ /* 0x000fe40003f2e200 */
[----:B------:R-:W3:Y:S01]  /*0eb0*/  SHFL.BFLY PT, R9, R8, 0x4, 0x1f ;  /* 0x0c801f0008097f89 */ /* 0x000ee200000e0000 */
[----:B-1----:R-:W-:-:S05]  /*0ec0*/  FMUL R5, R10, R5 ;  /* 0x000000050a057220 */ /* 0x002fca0000400000 */
[----:B------:R-:W-:Y:S01]  /*0ed0*/  FSEL R11, R5, RZ, P0 ;  /* 0x000000ff050b7208 */ /* 0x000fe20000000000 */
[C---:B------:R-:W-:Y:S01]  /*0ee0*/  FMUL R5, R4.reuse, 0.25 ;  /* 0x3e80000004057820 */ /* 0x040fe20000400000 */
[----:B------:R-:W-:-:S04]  /*0ef0*/  FSETP.GT.AND P0, PT, |R4|, 8.50705917302346158658e+37, PT ;  /* 0x7e8000000400780b */ /* 0x000fc80003f04200 */
[----:B------:R-:W-:Y:S01]  /*0f00*/  FSEL R10, R5, R4, P0 ;  /* 0x00000004050a7208 */ /* 0x000fe20000000000 */
[----:B--2---:R-:W-:-:S04]  /*0f10*/  FADD R7, -R0, R7 ;  /* 0x0000000700077221 */ /* 0x004fc80000000100 */
[----:B------:R-:W-:Y:S01]  /*0f20*/  @!P1 FMUL R10, R10, 16777216 ;  /* 0x4b8000000a0a9820 */ /* 0x000fe20000400000 */
[C---:B------:R-:W-:Y:S01]  /*0f30*/  FMUL R13, R7.reuse, R7 ;  /* 0x00000007070d7220 */ /* 0x040fe20000400000 */
[----:B------:R-:W-:-:S03]  /*0f40*/  FFMA R0, R7, R11, R0 ;  /* 0x0000000b07007223 */ /* 0x000fc60000000000 */
[----:B------:R-:W-:Y:S01]  /*0f50*/  FMUL R13, R2, R13 ;  /* 0x0000000d020d7220 */ /* 0x000fe20000400000 */
[----:B---3--:R-:W-:Y:S01]  /*0f60*/  FADD R8, R8, R9 ;  /* 0x0000000908087221 */ /* 0x008fe20000000000 */
[----:B------:R-:W1:Y:S01]  /*0f70*/  SHFL.BFLY PT, R7, R0, 0x2, 0x1f ;  /* 0x0c401f0000077f89 */ /* 0x000e6200000e0000 */
[----:B------:R-:W2:Y:S01]  /*0f80*/  MUFU.RCP R10, R10 ;  /* 0x0000000a000a7308 */ /* 0x000ea20000001000 */
[----:B------:R-:W-:Y:S01]  /*0f90*/  FADD R2, R4, R4 ;  /* 0x0000000404027221 */ /* 0x000fe20000000000 */
[----:B------:R-:W-:Y:S01]  /*0fa0*/  FFMA R8, R11, R13, R8 ;  /* 0x0000000d0b087223 */ /* 0x000fe20000000008 */
[----:B------:R-:W-:Y:S02]  /*0fb0*/  FSEL R11, R6, R3, P0 ;  /* 0x00000003060b7208 */ /* 0x000fe40000000000 */
[----:B------:R-:W-:Y:S01]  /*0fc0*/  FSETP.NEU.AND P0, PT, R4, RZ, PT ;  /* 0x000000ff0400720b */ /* 0x000fe20003f0d000 */
[C---:B------:R-:W-:Y:S01]  /*0fd0*/  FMUL R13, R2.reuse, 0.25 ;  /* 0x3e800000020d7820 */ /* 0x040fe20000400000 */
[----:B------:R-:W3:Y:S01]  /*0fe0*/  SHFL.BFLY PT, R9, R8, 0x2, 0x1f ;  /* 0x0c401f0008097f89 */ /* 0x000ee200000e0000 */
[----:B------:R-:W-:Y:S01]  /*0ff0*/  @!P1 FMUL R11, R11, 16777216 ;  /* 0x4b8000000b0b9820 */ /* 0x000fe20000400000 */
[----:B------:R-:W-:-:S03]  /*1000*/  FSETP.GEU.AND P1, PT, |R2|, 1.175494350822287508e-38, PT ;  /* 0x008000000200780b */ /* 0x000fc60003f2e200 */
[----:B--2---:R-:W-:-:S05]  /*1010*/  FMUL R11, R10, R11 ;  /* 0x0000000b0a0b7220 */ /* 0x004fca0000400000 */
[----:B------:R-:W-:Y:S02]  /*1020*/  FSEL R11, R11, RZ, P0 ;  /* 0x000000ff0b0b7208 */ /* 0x000fe40000000000 */
[----:B------:R-:W-:Y:S01]  /*1030*/  FSETP.GT.AND P0, PT, |R2|, 8.50705917302346158658e+37, PT ;  /* 0x7e8000000200780b */ /* 0x000fe20003f04200 */
[----:B-1----:R-:W-:-:S03]  /*1040*/  FADD R7, -R0, R7 ;  /* 0x0000000700077221 */ /* 0x002fc60000000100 */
[----:B------:R-:W-:Y:S01]  /*1050*/  FSEL R13, R13, R2, P0 ;  /* 0x000000020d0d7208 */ /* 0x000fe20000000000 */
[C---:B------:R-:W-:Y:S01]  /*1060*/  FMUL R6, R7.reuse, R7 ;  /* 0x0000000707067220 */ /* 0x040fe20000400000 */
[----:B------:R-:W-:-:S03]  /*1070*/  FFMA R0, R7, R11, R0 ;  /* 0x0000000b07007223 */ /* 0x000fc60000000000 */
[----:B------:R-:W-:Y:S01]  /*1080*/  FMUL R6, R3, R6 ;  /* 0x0000000603067220 */ /* 0x000fe20000400000 */
[----:B---3--:R-:W-:Y:S01]  /*1090*/  FADD R8, R8, R9 ;  /* 0x0000000908087221 */ /* 0x008fe20000000000 */
[----:B------:R-:W1:Y:S01]  /*10a0*/  SHFL.BFLY PT, R3, R0, 0x1, 0x1f ;  /* 0x0c201f0000037f89 */ /* 0x000e6200000e0000 */
[----:B------:R-:W-:Y:S01]  /*10b0*/  @!P1 FMUL R13, R13, 16777216 ;  /* 0x4b8000000d0d9820 */ /* 0x000fe20000400000 */
[----:B------:R-:W-:Y:S01]  /*10c0*/  SHF.R.U32.HI R9, RZ, 0x3, R19 ;  /* 0x00000003ff097819 */ /* 0x000fe20000011613 */
[----:B------:R-:W-:Y:S01]  /*10d0*/  FFMA R6, R11, R6, R8 ;  /* 0x000000060b067223 */ /* 0x000fe20000000008 */
[----:B------:R-:W-:Y:S02]  /*10e0*/  FSEL R8, R5, R4, P0 ;  /* 0x0000000405087208 */ /* 0x000fe40000000000 */
[----:B------:R-:W-:Y:S01]  /*10f0*/  FSETP.NEU.AND P0, PT, R2, RZ, PT ;  /* 0x000000ff0200720b */ /* 0x000fe20003f0d000 */
[----:B------:R-:W2:Y:S01]  /*1100*/  MUFU.RCP R13, R13 ;  /* 0x0000000d000d7308 */ /* 0x000ea20000001000 */
[----:B------:R-:W3:Y:S01]  /*1110*/  SHFL.BFLY PT, R7, R6, 0x1, 0x1f ;  /* 0x0c201f0006077f89 */ /* 0x000ee200000e0000 */
[----:B------:R-:W-:Y:S01]  /*1120*/  @!P1 FMUL R8, R8, 16777216 ;  /* 0x4b80000008089820 */ /* 0x000fe20000400000 */
[----:B------:R-:W-:-:S02]  /*1130*/  LOP3.LUT P1, RZ, R19, 0x1f, RZ, 0xc0, !PT ;  /* 0x0000001f13ff7812 */ /* 0x000fc4000782c0ff */
[----:B------:R-:W-:Y:S01]  /*1140*/  LOP3.LUT R9, R9, 0x3c, RZ, 0xc0, !PT ;  /* 0x0000003c09097812 */ /* 0x000fe200078ec0ff */
[----:B--2---:R-:W-:-:S10]  /*1150*/  FMUL R8, R13, R8 ;  /* 0x000000080d087220 */ /* 0x004fd40000400000 */
[----:B------:R-:W-:Y:S01]  /*1160*/  @!P1 STS [R9+UR4+0x80], R2 ;  /* 0x0000800209009988 */ /* 0x000fe20008000804 */
[----:B-1----:R-:W-:Y:S01]  /*1170*/  FADD R3, -R0, R3 ;  /* 0x0000000300037221 */ /* 0x002fe20000000100 */
[----:B------:R-:W-:-:S03]  /*1180*/  FSEL R8, R8, RZ, P0 ;  /* 0x000000ff08087208 */ /* 0x000fc60000000000 */
[----:B------:R-:W-:Y:S01]  /*1190*/  FMUL R5, R3, R3 ;  /* 0x0000000303057220 */ /* 0x000fe20000400000 */
[----:B---3--:R-:W-:-:S03]  /*11a0*/  FADD R7, R6, R7 ;  /* 0x0000000706077221 */ /* 0x008fc60000000000 */
[----:B------:R-:W-:Y:S01]  /*11b0*/  FMUL R5, R4, R5 ;  /* 0x0000000504057220 */ /* 0x000fe20000400000 */
[----:B------:R-:W-:-:S03]  /*11c0*/  FFMA R4, R3, R8, R0 ;  /* 0x0000000803047223 */ /* 0x000fc60000000000 */
[----:B------:R-:W-:Y:S02]  /*11d0*/  FFMA R8, R8, R5, R7 ;  /* 0x0000000508087223 */ /* 0x000fe40000000007 */
[----:B------:R-:W-:Y:S04]  /*11e0*/  @!P1 STS [R9+UR4], R4 ;  /* 0x0000000409009988 */ /* 0x000fe80008000804 */
[----:B------:R-:W-:Y:S01]  /*11f0*/  @!P1 STS [R9+UR4+0x40], R8 ;  /* 0x0000400809009988 */ /* 0x000fe20008000804 */
[----:B------:R-:W-:Y:S06]  /*1200*/  BAR.SYNC.DEFER_BLOCKING 0x0 ;  /* 0x0000000000007b1d */ /* 0x000fec0000010000 */
[----:B------:R-:W1:Y:S04]  /*1210*/  @!P2 LDS R17, [R16+UR4+0x80] ;  /* 0x000080041011a984 */ /* 0x000e680008000800 */
[----:B------:R-:W2:Y:S04]  /*1220*/  @!P2 LDS R15, [R16+UR4] ;  /* 0x00000004100fa984 */ /* 0x000ea80008000800 */
[----:B------:R-:W3:Y:S04]  /*1230*/  @!P2 LDS R18, [R16+UR4+0x40] ;  /* 0x000040041012a984 */ /* 0x000ee80008000800 */
[----:B-1----:R-:W1:Y:S04]  /*1240*/  SHFL.BFLY PT, R6, R17, 0x8, 0x1f ;  /* 0x0d001f0011067f89 */ /* 0x002e6800000e0000 */
[----:B--2---:R-:W2:Y:S04]  /*1250*/  SHFL.BFLY PT, R4, R15, 0x8, 0x1f ;  /* 0x0d001f000f047f89 */ /* 0x004ea800000e0000 */
[----:B---3--:R-:W3:Y:S01]  /*1260*/  SHFL.BFLY PT, R7, R18, 0x8, 0x1f ;  /* 0x0d001f0012077f89 */ /* 0x008ee200000e0000 */
[----:B-1----:R-:W-:-:S04]  /*1270*/  FADD R0, R17, R6 ;  /* 0x0000000611007221 */ /* 0x002fc80000000000 */
[C---:B------:R-:W-:Y:S01]  /*1280*/  FMUL R5, R0.reuse, 0.25 ;  /* 0x3e80000000057820 */ /* 0x040fe20000400000 */
[C---:B------:R-:W-:Y:S01]  /*1290*/  FSETP.GEU.AND P1, PT, |R0|.reuse, 1.175494350822287508e-38, PT ;  /* 0x008000000000780b */ /* 0x040fe20003f2e200 */
[----:B------:R-:W1:Y:S01]  /*12a0*/  SHFL.BFLY PT, R3, R0, 0x4, 0x1f ;  /* 0x0c801f0000037f89 */ /* 0x000e6200000e0000 */
[----:B------:R-:W-:Y:S01]  /*12b0*/  FSETP.GT.AND P0, PT, |R0|, 8.50705917302346158658e+37, PT ;  /* 0x7e8000000000780b */ /* 0x000fe20003f04200 */
[----:B--2---:R-:W-:Y:S01]  /*12c0*/  FADD R4, -R15, R4 ;  /* 0x000000040f047221 */ /* 0x004fe20000000100 */
[----:B---3--:R-:W-:Y:S02]  /*12d0*/  FADD R7, R18, R7 ;  /* 0x0000000712077221 */ /* 0x008fe40000000000 */
[----:B------:R-:W-:Y:S01]  /*12e0*/  FSEL R5, R5, R0, P0 ;  /* 0x0000000005057208 */ /* 0x000fe20000000000 */
[----:B------:R-:W-:-:S04]  /*12f0*/  FMUL R8, R4, R4 ;  /* 0x0000000404087220 */ /* 0x000fc80000400000 */
[----:B------:R-:W-:Y:S02]  /*1300*/  FMUL R8, R17, R8 ;  /* 0x0000000811087220 */ /* 0x000fe40000400000 */
[----:B------:R-:W-:Y:S02]  /*1310*/  @!P1 FMUL R5, R5, 16777216 ;  /* 0x4b80000005059820 */ /* 0x000fe40000400000 */
[----:B------:R-:W-:-:S04]  /*1320*/  @P0 FMUL R6, R6, 0.25 ;  /* 0x3e80000006060820 */ /* 0x000fc80000400000 */
[----:B------:R-:W2:Y:S01]  /*1330*/  MUFU.RCP R5, R5 ;  /* 0x0000000500057308 */ /* 0x000ea20000001000 */
[----:B------:R-:W-:Y:S01]  /*1340*/  @!P1 FMUL R6, R6, 16777216 ;  /* 0x4b80000006069820 */ /* 0x000fe20000400000 */
[C---:B------:R-:W-:Y:S01]  /*1350*/  FSETP.NEU.AND P1, PT, R0.reuse, RZ, PT ;  /* 0x000000ff0000720b */ /* 0x040fe20003f2d000 */
[----:B-1----:R-:W-:-:S04]  /*1360*/  FADD R2, R0, R3 ;  /* 0x0000000300027221 */ /* 0x002fc80000000000 */
[C---:B------:R-:W-:Y:S01]  /*1370*/  FMUL R9, R2.reuse, 0.25 ;  /* 0x3e80000002097820 */ /* 0x040fe20000400000 */
[C---:B------:R-:W-:Y:S02]  /*1380*/  FSETP.GEU.AND P2, PT, |R2|.reuse, 1.175494350822287508e-38, PT ;  /* 0x008000000200780b */ /* 0x040fe40003f4e200 */
[----:B------:R-:W-:Y:S01]  /*1390*/  FSETP.GT.AND P0, PT, |R2|, 8.50705917302346158658e+37, PT ;  /* 0x7e8000000200780b */ /* 0x000fe20003f04200 */
[----:B--2---:R-:W-:Y:S02]  /*13a0*/  FMUL R6, R5, R6 ;  /* 0x0000000605067220 */ /* 0x004fe40000400000 */
[----:B------:R-:W1:Y:S01]  /*13b0*/  SHFL.BFLY PT, R5, R2, 0x2, 0x1f ;  /* 0x0c401f0002057f89 */ /* 0x000e6200000e0000 */
[----:B------:R-:W-:Y:S02]  /*13c0*/  FSEL R9, R9, R2, P0 ;  /* 0x0000000209097208 */ /* 0x000fe40000000000 */
[----:B------:R-:W-:Y:S02]  /*13d0*/  FSEL R6, R6, RZ, P1 ;  /* 0x000000ff06067208 */ /* 0x000fe40000800000 */
[----:B------:R-:W-:-:S03]  /*13e0*/  FSETP.NEU.AND P1, PT, R2, RZ, PT ;  /* 0x000000ff0200720b */ /* 0x000fc60003f2d000 */
[----:B------:R-:W-:Y:S01]  /*13f0*/  @!P2 FMUL R9, R9, 16777216 ;  /* 0x4b8000000909a820 */ /* 0x000fe20000400000 */
[----:B------:R-:W-:Y:S01]  /*1400*/  FFMA R15, R4, R6, R15 ;  /* 0x00000006040f7223 */ /* 0x000fe2000000000f */
[----:B------:R-:W-:Y:S01]  /*1410*/  FFMA R7, R6, R8, R7 ;  /* 0x0000000806077223 */ /* 0x000fe20000000007 */
[----:B------:R-:W-:Y:S01]  /*1420*/  @P0 FMUL R3, R3, 0.25 ;  /* 0x3e80000003030820 */ /* 0x000fe20000400000 */
[----:B------:R-:W2:Y:S02]  /*1430*/  MUFU.RCP R8, R9 ;  /* 0x0000000900087308 */ /* 0x000ea40000001000 */
[----:B------:R-:W3:Y:S01]  /*1440*/  SHFL.BFLY PT, R10, R15, 0x4, 0x1f ;  /* 0x0c801f000f0a7f89 */ /* 0x000ee200000e0000 */
[----:B------:R-:W-:-:S03]  /*1450*/  @!P2 FMUL R3, R3, 16777216 ;  /* 0x4b8000000303a820 */ /* 0x000fc60000400000 */
[----:B------:R-:W4:Y:S01]  /*1460*/  SHFL.BFLY PT, R6, R7, 0x4, 0x1f ;  /* 0x0c801f0007067f89 */ /* 0x000f2200000e0000 */
[----:B-1----:R-:W-:Y:S01]  /*1470*/  FADD R4, R2, R5 ;  /* 0x0000000502047221 */ /* 0x002fe20000000000 */
[----:B--2---:R-:W-:-:S03]  /*1480*/  FMUL R8, R8, R3 ;  /* 0x0000000308087220 */ /* 0x004fc60000400000 */
[C---:B------:R-:W-:Y:S01]  /*1490*/  FMUL R3, R4.reuse, 0.25 ;  /* 0x3e80000004037820 */ /* 0x040fe20000400000 */
[C---:B------:R-:W-:Y:S02]  /*14a0*/  FSETP.GEU.AND P2, PT, |R4|.reuse, 1.175494350822287508e-38, PT ;  /* 0x008000000400780b */ /* 0x040fe40003f4e200 */
[----:B------:R-:W-:Y:S02]  /*14b0*/  FSETP.GT.AND P0, PT, |R4|, 8.50705917302346158658e+37, PT ;  /* 0x7e8000000400780b */ /* 0x000fe40003f04200 */
[----:B------:R-:W-:Y:S02]  /*14c0*/  FSEL R8, R8, RZ, P1 ;  /* 0x000000ff08087208 */ /* 0x000fe40000800000 */
[----:B------:R-:W-:Y:S01]  /*14d0*/  FSEL R12, R3, R4, P0 ;  /* 0x00000004030c7208 */ /* 0x000fe20000000000 */
[----:B---3--:R-:W-:Y:S01]  /*14e0*/  FADD R10, -R15, R10 ;  /* 0x0000000a0f0a7221 */ /* 0x008fe20000000100 */
[----:B------:R-:W1:Y:S03]  /*14f0*/  SHFL.BFLY PT, R3, R4, 0x1, 0x1f ;  /* 0x0c201f0004037f89 */ /* 0x000e6600000e0000 */
[C---:B------:R-:W-:Y:S01]  /*1500*/  FMUL R9, R10.reuse, R10 ;  /* 0x0000000a0a097220 */ /* 0x040fe20000400000 */
[----:B------:R-:W-:Y:S01]  /*1510*/  FFMA R10, R10, R8, R15 ;  /* 0x000000080a0a7223 */ /* 0x000fe2000000000f */
[----:B------:R-:W-:Y:S01]  /*1520*/  @!P2 FMUL R12, R12, 16777216 ;  /* 0x4b8000000c0ca820 */ /* 0x000fe20000400000 */
[----:B----4-:R-:W-:Y:S01]  /*1530*/  FADD R7, R7, R6 ;  /* 0x0000000607077221 */ /* 0x010fe20000000000 */
[----:B------:R-:W-:Y:S01]  /*1540*/  FMUL R9, R0, R9 ;  /* 0x0000000900097220 */ /* 0x000fe20000400000 */
[----:B------:R-:W-:Y:S01]  /*1550*/  @P0 FMUL R5, R5, 0.25 ;  /* 0x3e80000005050820 */ /* 0x000fe20000400000 */
[----:B------:R-:W2:Y:S01]  /*1560*/  SHFL.BFLY PT, R11, R10, 0x2, 0x1f ;  /* 0x0c401f000a0b7f89 */ /* 0x000ea200000e0000 */
[----:B------:R-:W-:Y:S01]  /*1570*/  FSETP.NEU.AND P0, PT, R4, RZ, PT ;  /* 0x000000ff0400720b */ /* 0x000fe20003f0d000 */
[----:B------:R-:W3:Y:S01]  /*1580*/  MUFU.RCP R12, R12 ;  /* 0x0000000c000c7308 */ /* 0x000ee20000001000 */
[----:B------:R-:W-:Y:S01]  /*1590*/  FFMA R7, R8, R9, R7 ;  /* 0x0000000908077223 */ /* 0x000fe20000000007 */
[----:B------:R-:W-:-:S04]  /*15a0*/  @!P2 FMUL R5, R5, 16777216 ;  /* 0x4b8000000505a820 */ /* 0x000fc80000400000 */
[----:B------:R-:W4:Y:S01]  /*15b0*/  SHFL.BFLY PT, R0, R7, 0x2, 0x1f ;  /* 0x0c401f0007007f89 */ /* 0x000f2200000e0000 */
[----:B---3--:R-:W-:Y:S01]  /*15c0*/  FMUL R6, R12, R5 ;  /* 0x000000050c067220 */ /* 0x008fe20000400000 */
[----:B-1----:R-:W-:-:S04]  /*15d0*/  FADD R5, R4, R3 ;  /* 0x0000000304057221 */ /* 0x002fc80000000000 */
[----:B------:R-:W-:Y:S01]  /*15e0*/  FSEL R6, R6, RZ, P0 ;  /* 0x000000ff06067208 */ /* 0x000fe20000000000 */
[C---:B------:R-:W-:Y:S01]  /*15f0*/  FMUL R8, R5.reuse, 0.25 ;  /* 0x3e80000005087820 */ /* 0x040fe20000400000 */
[----:B--2---:R-:W-:Y:S01]  /*1600*/  FADD R11, -R10, R11 ;  /* 0x0000000b0a0b7221 */ /* 0x004fe20000000100 */
[C---:B------:R-:W-:Y:S02]  /*1610*/  FSETP.GEU.AND P1, PT, |R5|.reuse, 1.175494350822287508e-38, PT ;  /* 0x008000000500780b */ /* 0x040fe40003f2e200 */
[----:B------:R-:W-:Y:S01]  /*1620*/  FSETP.GT.AND P0, PT, |R5|, 8.50705917302346158658e+37, PT ;  /* 0x7e8000000500780b */ /* 0x000fe20003f04200 */
[C---:B------:R-:W-:Y:S01]  /*1630*/  FFMA R10, R11.reuse, R6, R10 ;  /* 0x000000060b0a7223 */ /* 0x040fe2000000000a */
[----:B------:R-:W-:Y:S02]  /*1640*/  FMUL R11, R11, R11 ;  /* 0x0000000b0b0b7220 */ /* 0x000fe40000400000 */
[----:B------:R-:W-:Y:S01]  /*1650*/  FSEL R8, R8, R5, P0 ;  /* 0x0000000508087208 */ /* 0x000fe20000000000 */
[----:B----4-:R-:W-:Y:S01]  /*1660*/  FADD R7, R7, R0 ;  /* 0x0000000007077221 */ /* 0x010fe20000000000 */
[----:B------:R-:W-:Y:S01]  /*1670*/  FMUL R11, R2, R11 ;  /* 0x0000000b020b7220 */ /* 0x000fe20000400000 */
[----:B------:R-:W1:Y:S03]  /*1680*/  SHFL.BFLY PT, R9, R10, 0x1, 0x1f ;  /* 0x0c201f000a097f89 */ /* 0x000e6600000e0000 */
[----:B------:R-:W-:Y:S01]  /*1690*/  FFMA R7, R6, R11, R7 ;  /* 0x0000000b06077223 */ /* 0x000fe20000000007 */
[----:B------:R-:W-:-:S02]  /*16a0*/  @!P1 FMUL R8, R8, 16777216 ;  /* 0x4b80000008089820 */ /* 0x000fc40000400000 */
[----:B------:R-:W-:Y:S01]  /*16b0*/  @P0 FMUL R3, R3, 0.25 ;  /* 0x3e80000003030820 */ /* 0x000fe20000400000 */
[----:B------:R-:W-:Y:S01]  /*16c0*/  LOP3.LUT P0, RZ, R19, 0xf, RZ, 0xc0, !PT ;  /* 0x0000000f13ff7812 */ /* 0x000fe2000780c0ff */
[----:B------:R-:W2:Y:S02]  /*16d0*/  SHFL.BFLY PT, R0, R7, 0x1, 0x1f ;  /* 0x0c201f0007007f89 */ /* 0x000ea400000e0000 */
[----:B------:R-:W3:Y:S01]  /*16e0*/  MUFU.RCP R8, R8 ;  /* 0x0000000800087308 */ /* 0x000ee20000001000 */
[----:B------:R-:W-:Y:S01]  /*16f0*/  @!P1 FMUL R3, R3, 16777216 ;  /* 0x4b80000003039820 */ /* 0x000fe20000400000 */
[----:B------:R-:W-:Y:S02]  /*1700*/  FSETP.NEU.AND P1, PT, R5, RZ, PT ;  /* 0x000000ff0500720b */ /* 0x000fe40003f2d000 */
[----:B------:R-:W-:Y:S01]  /*1710*/  ISETP.LT.AND P0, PT, R19, 0x10, !P0 ;  /* 0x000000101300780c */ /* 0x000fe20004701270 */
[----:B-1----:R-:W-:Y:S01]  /*1720*/  FADD R9, -R10, R9 ;  /* 0x000000090a097221 */ /* 0x002fe20000000100 */
[----:B---3--:R-:W-:-:S11]  /*1730*/  FMUL R3, R8, R3 ;  /* 0x0000000308037220 */ /* 0x008fd60000400000 */
[----:B------:R1:W-:Y:S01]  /*1740*/  @P0 STS [R16+UR4+0x80], R5 ;  /* 0x0000800510000988 */ /* 0x0003e20008000804 */
[----:B------:R-:W-:Y:S01]  /*1750*/  FMUL R11, R9, R9 ;  /* 0x00000009090b7220 */ /* 0x000fe20000400000 */
[----:B------:R-:W-:Y:S01]  /*1760*/  FSEL R3, R3, RZ, P1 ;  /* 0x000000ff03037208 */ /* 0x000fe20000800000 */
[----:B--2---:R-:W-:Y:S02]  /*1770*/  FADD R0, R7, R0 ;  /* 0x0000000007007221 */ /* 0x004fe40000000000 */
[----:B------:R-:W-:Y:S01]  /*1780*/  FMUL R4, R4, R11 ;  /* 0x0000000b04047220 */ /* 0x000fe20000400000 */
[----:B------:R-:W1:Y:S01]  /*1790*/  LDC.64 R6, c[0x0][0x220] ;  /* 0x00008800ff067b82 */ /* 0x000e620000000a00 */
[----:B------:R-:W-:Y:S02]  /*17a0*/  FFMA R11, R9, R3, R10 ;  /* 0x00000003090b7223 */ /* 0x000fe4000000000a */
[----:B------:R-:W-:Y:S01]  /*17b0*/  FFMA R13, R3, R4, R0 ;  /* 0x00000004030d7223 */ /* 0x000fe20000000000 */
[----:B------:R-:W-:-:S02]  /*17c0*/  MOV R0, 0x39000000 ;  /* 0x3900000000007802 */ /* 0x000fc40000000f00 */
[----:B------:R-:W-:Y:S02]  /*17d0*/  @P0 STS [R16+UR4], R11 ;  /* 0x0000000b10000988 */ /* 0x000fe40008000804 */
[----:B------:R-:W2:Y:S02]  /*17e0*/  LDC.64 R2, c[0x0][0x218] ;  /* 0x00008600ff027b82 */ /* 0x000ea40000000a00 */
[----:B------:R-:W-:Y:S06]  /*17f0*/  @P0 STS [R16+UR4+0x40], R13 ;  /* 0x0000400d10000988 */ /* 0x000fec0008000804 */
[----:B------:R-:W-:Y:S01]  /*1800*/  BAR.SYNC.DEFER_BLOCKING 0x0 ;  /* 0x0000000000007b1d */ /* 0x000fe20000010000 */
[----:B------:R-:W-:-:S04]  /*1810*/  LOP3.LUT P0, RZ, R19, 0x1ff, RZ, 0xc0, !PT ;  /* 0x000001ff13ff7812 */ /* 0x000fc8000780c0ff */
[----:B------:R-:W-:-:S03]  /*1820*/  ISETP.LT.AND P0, PT, R14, 0x20, !P0 ;  /* 0x000000200e00780c */ /* 0x000fc60004701270 */
[----:B------:R-:W3:Y:S01]  /*1830*/  LDC.64 R8, c[0x0][0x228] ;  /* 0x00008a00ff087b82 */ /* 0x000ee20000000a00 */
[----:B-1----:R-:W-:-:S04]  /*1840*/  IMAD.WIDE R4, R14, 0x4, R6 ;  /* 0x000000040e047825 */ /* 0x002fc800078e0206 */
[----:B--2---:R-:W-:Y:S01]  /*1850*/  IMAD.WIDE R2, R14, 0x4, R2 ;  /* 0x000000040e027825 */ /* 0x004fe200078e0202 */
[----:B------:R-:W1:Y:S04]  /*1860*/  LDS R15, [UR4] ;  /* 0x00000004ff0f7984 */ /* 0x000e680008000800 */
[----:B------:R-:W2:Y:S04]  /*1870*/  LDS R17, [UR4+0x40] ;  /* 0x00004004ff117984 */ /* 0x000ea80008000800 */
[----:B-1----:R1:W-:Y:S04]  /*1880*/  @P0 STG.E desc[UR6][R2.64], R15 ;  /* 0x0000000f02000986 */ /* 0x0023e8000c101906 */
[----:B--2---:R1:W-:Y:S01]  /*1890*/  @P0 STG.E desc[UR6][R4.64], R17 ;  /* 0x0000001104000986 */ /* 0x0043e2000c101906 */
[----:B------:R-:W-:Y:S01]  /*18a0*/  FFMA R0, R17, R0, 9.9999997473787516356e-06 ;  /* 0x3727c5ac11007423 */ /* 0x000fe20000000000 */
[----:B---3--:R-:W-:Y:S06]  /*18b0*/  @!P0 EXIT ;  /* 0x000000000000894d */ /* 0x008fec0003800000 */
[----:B-1----:R-:W0:Y:S01]  /*18c0*/  MUFU.RSQ R3, R0 ;  /* 0x0000000000037308 */ /* 0x002e220000001400 */
[----:B------:R-:W-:-:S05]  /*18d0*/  IMAD.WIDE R14, R14, 0x4, R8 ;  /* 0x000000040e0e7825 */ /* 0x000fca00078e0208 */
[----:B0-----:R-:W-:Y:S01]  /*18e0*/  STG.E desc[UR6][R14.64], R3 ;  /* 0x000000030e007986 */ /* 0x001fe2000c101906 */
[----:B------:R-:W-:Y:S05]  /*18f0*/  EXIT ;  /* 0x000000000000794d */ /* 0x000fea0003800000 */
.L_x_0:
[----:B------:R-:W-:-:S00]  /*1900*/  BRA `(.L_x_0) ;  /* 0xfffffffc00fc7947 */ /* 0x000fc0000383ffff */
[----:B------:R-:W-:-:S00]  /*1910*/  NOP ;  /* 0x0000000000007918 */ /* 0x000fc00000000000 */
        /* <DEDUP_REMOVED lines=14> */
.L_x_1:


//--------------------- .nv.global.init           --------------------------
	.section	.nv.global.init,"aw",@progbits
.nv.global.init:
	.type		_$_str,@object
	.size		_$_str,(.L_0 - _$_str)
_$_str:
        /*0000*/ 	.byte	0x5f, 0x5f, 0x43, 0x55, 0x44, 0x41, 0x5f, 0x46, 0x54, 0x5a, 0x00
.L_0:


//--------------------- .nv.shared.triton_red_fused_native_group_norm_24 --------------------------
	.section	.nv.shared.triton_red_fused_native_group_norm_24,"aw",@nobits
	.sectionflags	@""
	.align	16
	.zero		1024


//--------------------- .nv.constant0.triton_red_fused_native_group_norm_24 --------------------------
	.section	.nv.constant0.triton_red_fused_native_group_norm_24,"a",@progbits
	.sectionflags	@""
	.align	4
.nv.constant0.triton_red_fused_native_group_norm_24:
	.zero		568
